//
// Generated by NVIDIA NVVM Compiler
//
// Compiler Build ID: CL-36424714
// Cuda compilation tools, release 13.0, V13.0.88
// Based on NVVM 20.0.0
//

.version 9.0
.target sm_100
.address_size 64

	// .globl	_ZN3cub18CUB_300001_SM_10006detail11EmptyKernelIvEEvv
.global .align 1 .b8 _ZN41_INTERNAL_ed2cb7a4_4_k_cu_92da6d0d_2239744cuda3std3__45__cpo5beginE[1];
.global .align 1 .b8 _ZN41_INTERNAL_ed2cb7a4_4_k_cu_92da6d0d_2239744cuda3std3__45__cpo3endE[1];
.global .align 1 .b8 _ZN41_INTERNAL_ed2cb7a4_4_k_cu_92da6d0d_2239744cuda3std3__45__cpo6cbeginE[1];
.global .align 1 .b8 _ZN41_INTERNAL_ed2cb7a4_4_k_cu_92da6d0d_2239744cuda3std3__45__cpo4cendE[1];
.global .align 1 .b8 _ZN41_INTERNAL_ed2cb7a4_4_k_cu_92da6d0d_2239744cuda3std3__45__cpo6rbeginE[1];
.global .align 1 .b8 _ZN41_INTERNAL_ed2cb7a4_4_k_cu_92da6d0d_2239744cuda3std3__45__cpo4rendE[1];
.global .align 1 .b8 _ZN41_INTERNAL_ed2cb7a4_4_k_cu_92da6d0d_2239744cuda3std3__45__cpo7crbeginE[1];
.global .align 1 .b8 _ZN41_INTERNAL_ed2cb7a4_4_k_cu_92da6d0d_2239744cuda3std3__45__cpo5crendE[1];
.global .align 1 .b8 _ZN41_INTERNAL_ed2cb7a4_4_k_cu_92da6d0d_2239744cuda3std3__443_GLOBAL__N__ed2cb7a4_4_k_cu_92da6d0d_2239746ignoreE[1];
.global .align 1 .b8 _ZN41_INTERNAL_ed2cb7a4_4_k_cu_92da6d0d_2239744cuda3std3__419piecewise_constructE[1];
.global .align 1 .b8 _ZN41_INTERNAL_ed2cb7a4_4_k_cu_92da6d0d_2239744cuda3std3__48in_placeE[1];
.global .align 1 .b8 _ZN41_INTERNAL_ed2cb7a4_4_k_cu_92da6d0d_2239744cuda3std3__420unreachable_sentinelE[1];
.global .align 1 .b8 _ZN41_INTERNAL_ed2cb7a4_4_k_cu_92da6d0d_2239744cuda3std3__47nulloptE[1];
.global .align 1 .b8 _ZN41_INTERNAL_ed2cb7a4_4_k_cu_92da6d0d_2239744cuda3std3__48unexpectE[1];
.global .align 1 .b8 _ZN41_INTERNAL_ed2cb7a4_4_k_cu_92da6d0d_2239744cuda3std6ranges3__45__cpo4swapE[1];
.global .align 1 .b8 _ZN41_INTERNAL_ed2cb7a4_4_k_cu_92da6d0d_2239744cuda3std6ranges3__45__cpo9iter_moveE[1];
.global .align 1 .b8 _ZN41_INTERNAL_ed2cb7a4_4_k_cu_92da6d0d_2239744cuda3std6ranges3__45__cpo5beginE[1];
.global .align 1 .b8 _ZN41_INTERNAL_ed2cb7a4_4_k_cu_92da6d0d_2239744cuda3std6ranges3__45__cpo3endE[1];
.global .align 1 .b8 _ZN41_INTERNAL_ed2cb7a4_4_k_cu_92da6d0d_2239744cuda3std6ranges3__45__cpo6cbeginE[1];
.global .align 1 .b8 _ZN41_INTERNAL_ed2cb7a4_4_k_cu_92da6d0d_2239744cuda3std6ranges3__45__cpo4cendE[1];
.global .align 1 .b8 _ZN41_INTERNAL_ed2cb7a4_4_k_cu_92da6d0d_2239744cuda3std6ranges3__45__cpo7advanceE[1];
.global .align 1 .b8 _ZN41_INTERNAL_ed2cb7a4_4_k_cu_92da6d0d_2239744cuda3std6ranges3__45__cpo9iter_swapE[1];
.global .align 1 .b8 _ZN41_INTERNAL_ed2cb7a4_4_k_cu_92da6d0d_2239744cuda3std6ranges3__45__cpo4nextE[1];
.global .align 1 .b8 _ZN41_INTERNAL_ed2cb7a4_4_k_cu_92da6d0d_2239744cuda3std6ranges3__45__cpo4prevE[1];
.global .align 1 .b8 _ZN41_INTERNAL_ed2cb7a4_4_k_cu_92da6d0d_2239744cuda3std6ranges3__45__cpo4dataE[1];
.global .align 1 .b8 _ZN41_INTERNAL_ed2cb7a4_4_k_cu_92da6d0d_2239744cuda3std6ranges3__45__cpo5cdataE[1];
.global .align 1 .b8 _ZN41_INTERNAL_ed2cb7a4_4_k_cu_92da6d0d_2239744cuda3std6ranges3__45__cpo4sizeE[1];
.global .align 1 .b8 _ZN41_INTERNAL_ed2cb7a4_4_k_cu_92da6d0d_2239744cuda3std6ranges3__45__cpo5ssizeE[1];
.global .align 1 .b8 _ZN41_INTERNAL_ed2cb7a4_4_k_cu_92da6d0d_2239744cuda3std6ranges3__45__cpo8distanceE[1];
.global .align 1 .b8 _ZN41_INTERNAL_ed2cb7a4_4_k_cu_92da6d0d_2239746thrust24THRUST_300001_SM_1000_NS8cuda_cub3parE[1];
.global .align 1 .b8 _ZN41_INTERNAL_ed2cb7a4_4_k_cu_92da6d0d_2239746thrust24THRUST_300001_SM_1000_NS8cuda_cub10par_nosyncE[1];
.global .align 1 .b8 _ZN41_INTERNAL_ed2cb7a4_4_k_cu_92da6d0d_2239746thrust24THRUST_300001_SM_1000_NS6system6detail10sequential3seqE[1];
.global .align 1 .b8 _ZN41_INTERNAL_ed2cb7a4_4_k_cu_92da6d0d_2239746thrust24THRUST_300001_SM_1000_NS12placeholders2_1E[1];
.global .align 1 .b8 _ZN41_INTERNAL_ed2cb7a4_4_k_cu_92da6d0d_2239746thrust24THRUST_300001_SM_1000_NS12placeholders2_2E[1];
.global .align 1 .b8 _ZN41_INTERNAL_ed2cb7a4_4_k_cu_92da6d0d_2239746thrust24THRUST_300001_SM_1000_NS12placeholders2_3E[1];
.global .align 1 .b8 _ZN41_INTERNAL_ed2cb7a4_4_k_cu_92da6d0d_2239746thrust24THRUST_300001_SM_1000_NS12placeholders2_4E[1];
.global .align 1 .b8 _ZN41_INTERNAL_ed2cb7a4_4_k_cu_92da6d0d_2239746thrust24THRUST_300001_SM_1000_NS12placeholders2_5E[1];
.global .align 1 .b8 _ZN41_INTERNAL_ed2cb7a4_4_k_cu_92da6d0d_2239746thrust24THRUST_300001_SM_1000_NS12placeholders2_6E[1];
.global .align 1 .b8 _ZN41_INTERNAL_ed2cb7a4_4_k_cu_92da6d0d_2239746thrust24THRUST_300001_SM_1000_NS12placeholders2_7E[1];
.global .align 1 .b8 _ZN41_INTERNAL_ed2cb7a4_4_k_cu_92da6d0d_2239746thrust24THRUST_300001_SM_1000_NS12placeholders2_8E[1];
.global .align 1 .b8 _ZN41_INTERNAL_ed2cb7a4_4_k_cu_92da6d0d_2239746thrust24THRUST_300001_SM_1000_NS12placeholders2_9E[1];
.global .align 1 .b8 _ZN41_INTERNAL_ed2cb7a4_4_k_cu_92da6d0d_2239746thrust24THRUST_300001_SM_1000_NS12placeholders3_10E[1];
.global .align 1 .b8 _ZN41_INTERNAL_ed2cb7a4_4_k_cu_92da6d0d_2239746thrust24THRUST_300001_SM_1000_NS3seqE[1];

.visible .entry _ZN3cub18CUB_300001_SM_10006detail11EmptyKernelIvEEvv()
{


	ret;

}


// ===== COMPILED SASS (sm_100) =====

	.target	sm_100

	.elftype	@"ET_EXEC"


//--------------------- .note.nv.tkinfo           --------------------------
	.section	.note.nv.tkinfo,"",@"SHT_NOTE"
	.sectionflags	@"SHF_NOTE_NV_TKINFO"
	.tkinfo
        /*0018*/ 	.word	0x00000002
        /*0030*/ 	.string	""
        /*0030*/ 	.string	"ptxas"
        /*0030*/ 	.string	"Cuda compilation tools, release 13.0, V13.0.88"
        /*0030*/ 	.string	"Build cuda_13.0.r13.0/compiler.36424714_0"
        /*0030*/ 	.string	"-arch sm_100 -m 64 "



//--------------------- .note.nv.cuinfo           --------------------------
	.section	.note.nv.cuinfo,"",@"SHT_NOTE"
	.sectionflags	@"SHF_NOTE_NV_CUINFO"
        /*0018*/ 	.short	0x0002
        /*001a*/ 	.short	0x0064
        /*001c*/ 	.short	0x0082
	.zero		2


//--------------------- .nv.info                  --------------------------
	.section	.nv.info,"",@"SHT_CUDA_INFO"
	.align	4


	//----- nvinfo : EIATTR_REGCOUNT
	.align		4
        /*0000*/ 	.byte	0x04, 0x2f
        /*0002*/ 	.short	(.L_44 - .L_43)
	.align		4
.L_43:
        /*0004*/ 	.word	index@(_ZN3cub18CUB_300001_SM_10006detail11EmptyKernelIvEEvv)
        /*0008*/ 	.word	0x00000004


	//----- nvinfo : EIATTR_FRAME_SIZE
	.align		4
.L_44:
        /*000c*/ 	.byte	0x04, 0x11
        /*000e*/ 	.short	(.L_46 - .L_45)
	.align		4
.L_45:
        /*0010*/ 	.word	index@(_ZN3cub18CUB_300001_SM_10006detail11EmptyKernelIvEEvv)
        /*0014*/ 	.word	0x00000000


	//----- nvinfo : EIATTR_MIN_STACK_SIZE
	.align		4
.L_46:
        /*0018*/ 	.byte	0x04, 0x12
        /*001a*/ 	.short	(.L_48 - .L_47)
	.align		4
.L_47:
        /*001c*/ 	.word	index@(_ZN3cub18CUB_300001_SM_10006detail11EmptyKernelIvEEvv)
        /*0020*/ 	.word	0x00000000
.L_48:


//--------------------- .nv.compat                --------------------------
	.section	.nv.compat,"",@"SHT_CUDA_COMPAT_INFO"
	.align	4
        /*0000*/ 	.byte	0x02, 0x09, 0x00, 0x00, 0x02, 0x02, 0x01, 0x00, 0x02, 0x05, 0x05, 0x00, 0x03, 0x07, 0x01, 0x01
        /*0010*/ 	.byte	0x02, 0x03, 0x00, 0x00, 0x02, 0x06, 0x01, 0x00, 0x04, 0x0b, 0x08, 0x00, 0x09, 0x00, 0x00, 0x00
        /*0020*/ 	.byte	0x00, 0x00, 0x00, 0x00


//--------------------- .nv.info._ZN3cub18CUB_300001_SM_10006detail11EmptyKernelIvEEvv --------------------------
	.section	.nv.info._ZN3cub18CUB_300001_SM_10006detail11EmptyKernelIvEEvv,"",@"SHT_CUDA_INFO"
	.sectionflags	@""
	.align	4


	//----- nvinfo : EIATTR_CUDA_API_VERSION
	.align		4
        /*0000*/ 	.byte	0x04, 0x37
        /*0002*/ 	.short	(.L_50 - .L_49)
.L_49:
        /*0004*/ 	.word	0x00000082


	//----- nvinfo : EIATTR_SPARSE_MMA_MASK
	.align		4
.L_50:
        /*0008*/ 	.byte	0x03, 0x50
        /*000a*/ 	.short	0x0000


	//----- nvinfo : EIATTR_MAXREG_COUNT
	.align		4
        /*000c*/ 	.byte	0x03, 0x1b
        /*000e*/ 	.short	0x00ff


	//----- nvinfo : EIATTR_MERCURY_ISA_VERSION
	.align		4
        /*0010*/ 	.byte	0x03, 0x5f
        /*0012*/ 	.short	0x0101


	//----- nvinfo : EIATTR_VRC_CTA_INIT_COUNT
	.align		4
        /*0014*/ 	.byte	0x02, 0x4a
	.zero		1
	.zero		1


	//----- nvinfo : EIATTR_EXIT_INSTR_OFFSETS
	.align		4
        /*0018*/ 	.byte	0x04, 0x1c
        /*001a*/ 	.short	(.L_52 - .L_51)


	//   ....[0]....
.L_51:
        /*001c*/ 	.word	0x00000010


	//----- nvinfo : EIATTR_SW_WAR
	.align		4
.L_52:
        /*0020*/ 	.byte	0x04, 0x36
        /*0022*/ 	.short	(.L_54 - .L_53)
.L_53:
        /*0024*/ 	.word	0x00000008
.L_54:


//--------------------- .nv.callgraph             --------------------------
	.section	.nv.callgraph,"",@"SHT_CUDA_CALLGRAPH"
	.align	4
	.sectionentsize	8
	.align		4
        /*0000*/ 	.word	0x00000000
	.align		4
        /*0004*/ 	.word	0xffffffff
	.align		4
        /*0008*/ 	.word	0x00000000
	.align		4
        /*000c*/ 	.word	0xfffffffe
	.align		4
        /*0010*/ 	.word	0x00000000
	.align		4
        /*0014*/ 	.word	0xfffffffd
	.align		4
        /*0018*/ 	.word	0x00000000
	.align		4
        /*001c*/ 	.word	0xfffffffc


//--------------------- .nv.constant4             --------------------------
	.section	.nv.constant4,"a",@progbits
	.align	8
	.align		8
.nv.constant4:
        /*0000*/ 	.dword	_ZN41_INTERNAL_ed2cb7a4_4_k_cu_92da6d0d_2243524cuda3std3__45__cpo5beginE
	.align		8
        /*0008*/ 	.dword	_ZN41_INTERNAL_ed2cb7a4_4_k_cu_92da6d0d_2243524cuda3std3__45__cpo3endE
	.align		8
        /*0010*/ 	.dword	_ZN41_INTERNAL_ed2cb7a4_4_k_cu_92da6d0d_2243524cuda3std3__45__cpo6cbeginE
	.align		8
        /*0018*/ 	.dword	_ZN41_INTERNAL_ed2cb7a4_4_k_cu_92da6d0d_2243524cuda3std3__45__cpo4cendE
	.align		8
        /*0020*/ 	.dword	_ZN41_INTERNAL_ed2cb7a4_4_k_cu_92da6d0d_2243524cuda3std3__45__cpo6rbeginE
	.align		8
        /*0028*/ 	.dword	_ZN41_INTERNAL_ed2cb7a4_4_k_cu_92da6d0d_2243524cuda3std3__45__cpo4rendE
	.align		8
        /*0030*/ 	.dword	_ZN41_INTERNAL_ed2cb7a4_4_k_cu_92da6d0d_2243524cuda3std3__45__cpo7crbeginE
	.align		8
        /*0038*/ 	.dword	_ZN41_INTERNAL_ed2cb7a4_4_k_cu_92da6d0d_2243524cuda3std3__45__cpo5crendE
	.align		8
        /*0040*/ 	.dword	_ZN41_INTERNAL_ed2cb7a4_4_k_cu_92da6d0d_2243524cuda3std3__443_GLOBAL__N__ed2cb7a4_4_k_cu_92da6d0d_2243526ignoreE
	.align		8
        /*0048*/ 	.dword	_ZN41_INTERNAL_ed2cb7a4_4_k_cu_92da6d0d_2243524cuda3std3__419piecewise_constructE
	.align		8
        /*0050*/ 	.dword	_ZN41_INTERNAL_ed2cb7a4_4_k_cu_92da6d0d_2243524cuda3std3__48in_placeE
	.align		8
        /*0058*/ 	.dword	_ZN41_INTERNAL_ed2cb7a4_4_k_cu_92da6d0d_2243524cuda3std3__420unreachable_sentinelE
	.align		8
        /*0060*/ 	.dword	_ZN41_INTERNAL_ed2cb7a4_4_k_cu_92da6d0d_2243524cuda3std3__47nulloptE
	.align		8
        /*0068*/ 	.dword	_ZN41_INTERNAL_ed2cb7a4_4_k_cu_92da6d0d_2243524cuda3std3__48unexpectE
	.align		8
        /*0070*/ 	.dword	_ZN41_INTERNAL_ed2cb7a4_4_k_cu_92da6d0d_2243524cuda3std6ranges3__45__cpo4swapE
	.align		8
        /*0078*/ 	.dword	_ZN41_INTERNAL_ed2cb7a4_4_k_cu_92da6d0d_2243524cuda3std6ranges3__45__cpo9iter_moveE
	.align		8
        /*0080*/ 	.dword	_ZN41_INTERNAL_ed2cb7a4_4_k_cu_92da6d0d_2243524cuda3std6ranges3__45__cpo5beginE
	.align		8
        /*0088*/ 	.dword	_ZN41_INTERNAL_ed2cb7a4_4_k_cu_92da6d0d_2243524cuda3std6ranges3__45__cpo3endE
	.align		8
        /*0090*/ 	.dword	_ZN41_INTERNAL_ed2cb7a4_4_k_cu_92da6d0d_2243524cuda3std6ranges3__45__cpo6cbeginE
	.align		8
        /*0098*/ 	.dword	_ZN41_INTERNAL_ed2cb7a4_4_k_cu_92da6d0d_2243524cuda3std6ranges3__45__cpo4cendE
	.align		8
        /*00a0*/ 	.dword	_ZN41_INTERNAL_ed2cb7a4_4_k_cu_92da6d0d_2243524cuda3std6ranges3__45__cpo7advanceE
	.align		8
        /*00a8*/ 	.dword	_ZN41_INTERNAL_ed2cb7a4_4_k_cu_92da6d0d_2243524cuda3std6ranges3__45__cpo9iter_swapE
	.align		8
        /*00b0*/ 	.dword	_ZN41_INTERNAL_ed2cb7a4_4_k_cu_92da6d0d_2243524cuda3std6ranges3__45__cpo4nextE
	.align		8
        /*00b8*/ 	.dword	_ZN41_INTERNAL_ed2cb7a4_4_k_cu_92da6d0d_2243524cuda3std6ranges3__45__cpo4prevE
	.align		8
        /*00c0*/ 	.dword	_ZN41_INTERNAL_ed2cb7a4_4_k_cu_92da6d0d_2243524cuda3std6ranges3__45__cpo4dataE
	.align		8
        /*00c8*/ 	.dword	_ZN41_INTERNAL_ed2cb7a4_4_k_cu_92da6d0d_2243524cuda3std6ranges3__45__cpo5cdataE
	.align		8
        /*00d0*/ 	.dword	_ZN41_INTERNAL_ed2cb7a4_4_k_cu_92da6d0d_2243524cuda3std6ranges3__45__cpo4sizeE
	.align		8
        /*00d8*/ 	.dword	_ZN41_INTERNAL_ed2cb7a4_4_k_cu_92da6d0d_2243524cuda3std6ranges3__45__cpo5ssizeE
	.align		8
        /*00e0*/ 	.dword	_ZN41_INTERNAL_ed2cb7a4_4_k_cu_92da6d0d_2243524cuda3std6ranges3__45__cpo8distanceE
	.align		8
        /*00e8*/ 	.dword	_ZN41_INTERNAL_ed2cb7a4_4_k_cu_92da6d0d_2243526thrust24THRUST_300001_SM_1000_NS8cuda_cub3parE
	.align		8
        /*00f0*/ 	.dword	_ZN41_INTERNAL_ed2cb7a4_4_k_cu_92da6d0d_2243526thrust24THRUST_300001_SM_1000_NS8cuda_cub10par_nosyncE
	.align		8
        /*00f8*/ 	.dword	_ZN41_INTERNAL_ed2cb7a4_4_k_cu_92da6d0d_2243526thrust24THRUST_300001_SM_1000_NS6system6detail10sequential3seqE
	.align		8
        /*0100*/ 	.dword	_ZN41_INTERNAL_ed2cb7a4_4_k_cu_92da6d0d_2243526thrust24THRUST_300001_SM_1000_NS12placeholders2_1E
	.align		8
        /*0108*/ 	.dword	_ZN41_INTERNAL_ed2cb7a4_4_k_cu_92da6d0d_2243526thrust24THRUST_300001_SM_1000_NS12placeholders2_2E
	.align		8
        /*0110*/ 	.dword	_ZN41_INTERNAL_ed2cb7a4_4_k_cu_92da6d0d_2243526thrust24THRUST_300001_SM_1000_NS12placeholders2_3E
	.align		8
        /*0118*/ 	.dword	_ZN41_INTERNAL_ed2cb7a4_4_k_cu_92da6d0d_2243526thrust24THRUST_300001_SM_1000_NS12placeholders2_4E
	.align		8
        /*0120*/ 	.dword	_ZN41_INTERNAL_ed2cb7a4_4_k_cu_92da6d0d_2243526thrust24THRUST_300001_SM_1000_NS12placeholders2_5E
	.align		8
        /*0128*/ 	.dword	_ZN41_INTERNAL_ed2cb7a4_4_k_cu_92da6d0d_2243526thrust24THRUST_300001_SM_1000_NS12placeholders2_6E
	.align		8
        /*0130*/ 	.dword	_ZN41_INTERNAL_ed2cb7a4_4_k_cu_92da6d0d_2243526thrust24THRUST_300001_SM_1000_NS12placeholders2_7E
	.align		8
        /*0138*/ 	.dword	_ZN41_INTERNAL_ed2cb7a4_4_k_cu_92da6d0d_2243526thrust24THRUST_300001_SM_1000_NS12placeholders2_8E
	.align		8
        /*0140*/ 	.dword	_ZN41_INTERNAL_ed2cb7a4_4_k_cu_92da6d0d_2243526thrust24THRUST_300001_SM_1000_NS12placeholders2_9E
	.align		8
        /*0148*/ 	.dword	_ZN41_INTERNAL_ed2cb7a4_4_k_cu_92da6d0d_2243526thrust24THRUST_300001_SM_1000_NS12placeholders3_10E
	.align		8
        /*0150*/ 	.dword	_ZN41_INTERNAL_ed2cb7a4_4_k_cu_92da6d0d_2243526thrust24THRUST_300001_SM_1000_NS3seqE


//--------------------- .text._ZN3cub18CUB_300001_SM_10006detail11EmptyKernelIvEEvv --------------------------
	.section	.text._ZN3cub18CUB_300001_SM_10006detail11EmptyKernelIvEEvv,"ax",@progbits
	.align	128
        .global         _ZN3cub18CUB_300001_SM_10006detail11EmptyKernelIvEEvv
        .type           _ZN3cub18CUB_300001_SM_10006detail11EmptyKernelIvEEvv,@function
        .size           _ZN3cub18CUB_300001_SM_10006detail11EmptyKernelIvEEvv,(.L_x_1 - _ZN3cub18CUB_300001_SM_10006detail11EmptyKernelIvEEvv)
        .other          _ZN3cub18CUB_300001_SM_10006detail11EmptyKernelIvEEvv,@"STO_CUDA_ENTRY STV_DEFAULT"
_ZN3cub18CUB_300001_SM_10006detail11EmptyKernelIvEEvv:
.text._ZN3cub18CUB_300001_SM_10006detail11EmptyKernelIvEEvv:
[----:B------:R-:W-:Y:S01]  /*0000*/  LDC R1, c[0x0][0x37c] ;  /* 0x0000df00ff017b82 */ /* 0x000fe20000000800 */
[----:B------:R-:W-:Y:S05]  /*0010*/  EXIT ;  /* 0x000000000000794d */ /* 0x000fea0003800000 */
.L_x_0:
[----:B------:R-:W-:-:S00]  /*0020*/  BRA `(.L_x_0) ;  /* 0xfffffffc00fc7947 */ /* 0x000fc0000383ffff */
[----:B------:R-:W-:-:S00]  /*0030*/  NOP ;  /* 0x0000000000007918 */ /* 0x000fc00000000000 */
        /* <DEDUP_REMOVED lines=12> */
.L_x_1:


//--------------------- .nv.shared.reserved.0     --------------------------
	.section	.nv.shared.reserved.0,"aw",@nobits
	.weak		__nv_reservedSMEM_offset_0_alias
	.size		__nv_reservedSMEM_offset_0_alias, 0, 64
	.other		__nv_reservedSMEM_offset_0_alias,@"STO_CUDA_RESERVED_SHARED STV_DEFAULT"
__nv_reservedSMEM_offset_0_alias:
	.zero		0
	.zero		64


//--------------------- .nv.global                --------------------------
	.section	.nv.global,"aw",@nobits
.nv.global:
	.type		_ZN41_INTERNAL_ed2cb7a4_4_k_cu_92da6d0d_2243526thrust24THRUST_300001_SM_1000_NS3seqE,@object
	.size		_ZN41_INTERNAL_ed2cb7a4_4_k_cu_92da6d0d_2243526thrust24THRUST_300001_SM_1000_NS3seqE,(_ZN41_INTERNAL_ed2cb7a4_4_k_cu_92da6d0d_2243524cuda3std3__48in_placeE - _ZN41_INTERNAL_ed2cb7a4_4_k_cu_92da6d0d_2243526thrust24THRUST_300001_SM_1000_NS3seqE)
_ZN41_INTERNAL_ed2cb7a4_4_k_cu_92da6d0d_2243526thrust24THRUST_300001_SM_1000_NS3seqE:
	.zero		1
	.type		_ZN41_INTERNAL_ed2cb7a4_4_k_cu_92da6d0d_2243524cuda3std3__48in_placeE,@object
	.size		_ZN41_INTERNAL_ed2cb7a4_4_k_cu_92da6d0d_2243524cuda3std3__48in_placeE,(_ZN41_INTERNAL_ed2cb7a4_4_k_cu_92da6d0d_2243524cuda3std6ranges3__45__cpo4sizeE - _ZN41_INTERNAL_ed2cb7a4_4_k_cu_92da6d0d_2243524cuda3std3__48in_placeE)
_ZN41_INTERNAL_ed2cb7a4_4_k_cu_92da6d0d_2243524cuda3std3__48in_placeE:
	.zero		1
	.type		_ZN41_INTERNAL_ed2cb7a4_4_k_cu_92da6d0d_2243524cuda3std6ranges3__45__cpo4sizeE,@object
	.size		_ZN41_INTERNAL_ed2cb7a4_4_k_cu_92da6d0d_2243524cuda3std6ranges3__45__cpo4sizeE,(_ZN41_INTERNAL_ed2cb7a4_4_k_cu_92da6d0d_2243526thrust24THRUST_300001_SM_1000_NS12placeholders2_3E - _ZN41_INTERNAL_ed2cb7a4_4_k_cu_92da6d0d_2243524cuda3std6ranges3__45__cpo4sizeE)
_ZN41_INTERNAL_ed2cb7a4_4_k_cu_92da6d0d_2243524cuda3std6ranges3__45__cpo4sizeE:
	.zero		1
	.type		_ZN41_INTERNAL_ed2cb7a4_4_k_cu_92da6d0d_2243526thrust24THRUST_300001_SM_1000_NS12placeholders2_3E,@object
	.size		_ZN41_INTERNAL_ed2cb7a4_4_k_cu_92da6d0d_2243526thrust24THRUST_300001_SM_1000_NS12placeholders2_3E,(_ZN41_INTERNAL_ed2cb7a4_4_k_cu_92da6d0d_2243524cuda3std3__45__cpo6cbeginE - _ZN41_INTERNAL_ed2cb7a4_4_k_cu_92da6d0d_2243526thrust24THRUST_300001_SM_1000_NS12placeholders2_3E)
_ZN41_INTERNAL_ed2cb7a4_4_k_cu_92da6d0d_2243526thrust24THRUST_300001_SM_1000_NS12placeholders2_3E:
	.zero		1
	.type		_ZN41_INTERNAL_ed2cb7a4_4_k_cu_92da6d0d_2243524cuda3std3__45__cpo6cbeginE,@object
	.size		_ZN41_INTERNAL_ed2cb7a4_4_k_cu_92da6d0d_2243524cuda3std3__45__cpo6cbeginE,(_ZN41_INTERNAL_ed2cb7a4_4_k_cu_92da6d0d_2243524cuda3std6ranges3__45__cpo6cbeginE - _ZN41_INTERNAL_ed2cb7a4_4_k_cu_92da6d0d_2243524cuda3std3__45__cpo6cbeginE)
_ZN41_INTERNAL_ed2cb7a4_4_k_cu_92da6d0d_2243524cuda3std3__45__cpo6cbeginE:
	.zero		1
	.type		_ZN41_INTERNAL_ed2cb7a4_4_k_cu_92da6d0d_2243524cuda3std6ranges3__45__cpo6cbeginE,@object
	.size		_ZN41_INTERNAL_ed2cb7a4_4_k_cu_92da6d0d_2243524cuda3std6ranges3__45__cpo6cbeginE,(_ZN41_INTERNAL_ed2cb7a4_4_k_cu_92da6d0d_2243526thrust24THRUST_300001_SM_1000_NS12placeholders2_7E - _ZN41_INTERNAL_ed2cb7a4_4_k_cu_92da6d0d_2243524cuda3std6ranges3__45__cpo6cbeginE)
_ZN41_INTERNAL_ed2cb7a4_4_k_cu_92da6d0d_2243524cuda3std6ranges3__45__cpo6cbeginE:
	.zero		1
	.type		_ZN41_INTERNAL_ed2cb7a4_4_k_cu_92da6d0d_2243526thrust24THRUST_300001_SM_1000_NS12placeholders2_7E,@object
	.size		_ZN41_INTERNAL_ed2cb7a4_4_k_cu_92da6d0d_2243526thrust24THRUST_300001_SM_1000_NS12placeholders2_7E,(_ZN41_INTERNAL_ed2cb7a4_4_k_cu_92da6d0d_2243524cuda3std3__45__cpo7crbeginE - _ZN41_INTERNAL_ed2cb7a4_4_k_cu_92da6d0d_2243526thrust24THRUST_300001_SM_1000_NS12placeholders2_7E)
_ZN41_INTERNAL_ed2cb7a4_4_k_cu_92da6d0d_2243526thrust24THRUST_300001_SM_1000_NS12placeholders2_7E:
	.zero		1
	.type		_ZN41_INTERNAL_ed2cb7a4_4_k_cu_92da6d0d_2243524cuda3std3__45__cpo7crbeginE,@object
	.size		_ZN41_INTERNAL_ed2cb7a4_4_k_cu_92da6d0d_2243524cuda3std3__45__cpo7crbeginE,(_ZN41_INTERNAL_ed2cb7a4_4_k_cu_92da6d0d_2243524cuda3std6ranges3__45__cpo4nextE - _ZN41_INTERNAL_ed2cb7a4_4_k_cu_92da6d0d_2243524cuda3std3__45__cpo7crbeginE)
_ZN41_INTERNAL_ed2cb7a4_4_k_cu_92da6d0d_2243524cuda3std3__45__cpo7crbeginE:
	.zero		1
	.type		_ZN41_INTERNAL_ed2cb7a4_4_k_cu_92da6d0d_2243524cuda3std6ranges3__45__cpo4nextE,@object
	.size		_ZN41_INTERNAL_ed2cb7a4_4_k_cu_92da6d0d_2243524cuda3std6ranges3__45__cpo4nextE,(_ZN41_INTERNAL_ed2cb7a4_4_k_cu_92da6d0d_2243524cuda3std6ranges3__45__cpo4swapE - _ZN41_INTERNAL_ed2cb7a4_4_k_cu_92da6d0d_2243524cuda3std6ranges3__45__cpo4nextE)
_ZN41_INTERNAL_ed2cb7a4_4_k_cu_92da6d0d_2243524cuda3std6ranges3__45__cpo4nextE:
	.zero		1
	.type		_ZN41_INTERNAL_ed2cb7a4_4_k_cu_92da6d0d_2243524cuda3std6ranges3__45__cpo4swapE,@object
	.size		_ZN41_INTERNAL_ed2cb7a4_4_k_cu_92da6d0d_2243524cuda3std6ranges3__45__cpo4swapE,(_ZN41_INTERNAL_ed2cb7a4_4_k_cu_92da6d0d_2243526thrust24THRUST_300001_SM_1000_NS8cuda_cub10par_nosyncE - _ZN41_INTERNAL_ed2cb7a4_4_k_cu_92da6d0d_2243524cuda3std6ranges3__45__cpo4swapE)
_ZN41_INTERNAL_ed2cb7a4_4_k_cu_92da6d0d_2243524cuda3std6ranges3__45__cpo4swapE:
	.zero		1
	.type		_ZN41_INTERNAL_ed2cb7a4_4_k_cu_92da6d0d_2243526thrust24THRUST_300001_SM_1000_NS8cuda_cub10par_nosyncE,@object
	.size		_ZN41_INTERNAL_ed2cb7a4_4_k_cu_92da6d0d_2243526thrust24THRUST_300001_SM_1000_NS8cuda_cub10par_nosyncE,(_ZN41_INTERNAL_ed2cb7a4_4_k_cu_92da6d0d_2243526thrust24THRUST_300001_SM_1000_NS12placeholders2_9E - _ZN41_INTERNAL_ed2cb7a4_4_k_cu_92da6d0d_2243526thrust24THRUST_300001_SM_1000_NS8cuda_cub10par_nosyncE)
_ZN41_INTERNAL_ed2cb7a4_4_k_cu_92da6d0d_2243526thrust24THRUST_300001_SM_1000_NS8cuda_cub10par_nosyncE:
	.zero		1
	.type		_ZN41_INTERNAL_ed2cb7a4_4_k_cu_92da6d0d_2243526thrust24THRUST_300001_SM_1000_NS12placeholders2_9E,@object
	.size		_ZN41_INTERNAL_ed2cb7a4_4_k_cu_92da6d0d_2243526thrust24THRUST_300001_SM_1000_NS12placeholders2_9E,(_ZN41_INTERNAL_ed2cb7a4_4_k_cu_92da6d0d_2243524cuda3std3__443_GLOBAL__N__ed2cb7a4_4_k_cu_92da6d0d_2243526ignoreE - _ZN41_INTERNAL_ed2cb7a4_4_k_cu_92da6d0d_2243526thrust24THRUST_300001_SM_1000_NS12placeholders2_9E)
_ZN41_INTERNAL_ed2cb7a4_4_k_cu_92da6d0d_2243526thrust24THRUST_300001_SM_1000_NS12placeholders2_9E:
	.zero		1
	.type		_ZN41_INTERNAL_ed2cb7a4_4_k_cu_92da6d0d_2243524cuda3std3__443_GLOBAL__N__ed2cb7a4_4_k_cu_92da6d0d_2243526ignoreE,@object
	.size		_ZN41_INTERNAL_ed2cb7a4_4_k_cu_92da6d0d_2243524cuda3std3__443_GLOBAL__N__ed2cb7a4_4_k_cu_92da6d0d_2243526ignoreE,(_ZN41_INTERNAL_ed2cb7a4_4_k_cu_92da6d0d_2243524cuda3std6ranges3__45__cpo4dataE - _ZN41_INTERNAL_ed2cb7a4_4_k_cu_92da6d0d_2243524cuda3std3__443_GLOBAL__N__ed2cb7a4_4_k_cu_92da6d0d_2243526ignoreE)
_ZN41_INTERNAL_ed2cb7a4_4_k_cu_92da6d0d_2243524cuda3std3__443_GLOBAL__N__ed2cb7a4_4_k_cu_92da6d0d_2243526ignoreE:
	.zero		1
	.type		_ZN41_INTERNAL_ed2cb7a4_4_k_cu_92da6d0d_2243524cuda3std6ranges3__45__cpo4dataE,@object
	.size		_ZN41_INTERNAL_ed2cb7a4_4_k_cu_92da6d0d_2243524cuda3std6ranges3__45__cpo4dataE,(_ZN41_INTERNAL_ed2cb7a4_4_k_cu_92da6d0d_2243526thrust24THRUST_300001_SM_1000_NS12placeholders2_1E - _ZN41_INTERNAL_ed2cb7a4_4_k_cu_92da6d0d_2243524cuda3std6ranges3__45__cpo4dataE)
_ZN41_INTERNAL_ed2cb7a4_4_k_cu_92da6d0d_2243524cuda3std6ranges3__45__cpo4dataE:
	.zero		1
	.type		_ZN41_INTERNAL_ed2cb7a4_4_k_cu_92da6d0d_2243526thrust24THRUST_300001_SM_1000_NS12placeholders2_1E,@object
	.size		_ZN41_INTERNAL_ed2cb7a4_4_k_cu_92da6d0d_2243526thrust24THRUST_300001_SM_1000_NS12placeholders2_1E,(_ZN41_INTERNAL_ed2cb7a4_4_k_cu_92da6d0d_2243524cuda3std3__45__cpo5beginE - _ZN41_INTERNAL_ed2cb7a4_4_k_cu_92da6d0d_2243526thrust24THRUST_300001_SM_1000_NS12placeholders2_1E)
_ZN41_INTERNAL_ed2cb7a4_4_k_cu_92da6d0d_2243526thrust24THRUST_300001_SM_1000_NS12placeholders2_1E:
	.zero		1
	.type		_ZN41_INTERNAL_ed2cb7a4_4_k_cu_92da6d0d_2243524cuda3std3__45__cpo5beginE,@object
	.size		_ZN41_INTERNAL_ed2cb7a4_4_k_cu_92da6d0d_2243524cuda3std3__45__cpo5beginE,(_ZN41_INTERNAL_ed2cb7a4_4_k_cu_92da6d0d_2243524cuda3std6ranges3__45__cpo5beginE - _ZN41_INTERNAL_ed2cb7a4_4_k_cu_92da6d0d_2243524cuda3std3__45__cpo5beginE)
_ZN41_INTERNAL_ed2cb7a4_4_k_cu_92da6d0d_2243524cuda3std3__45__cpo5beginE:
	.zero		1
	.type		_ZN41_INTERNAL_ed2cb7a4_4_k_cu_92da6d0d_2243524cuda3std6ranges3__45__cpo5beginE,@object
	.size		_ZN41_INTERNAL_ed2cb7a4_4_k_cu_92da6d0d_2243524cuda3std6ranges3__45__cpo5beginE,(_ZN41_INTERNAL_ed2cb7a4_4_k_cu_92da6d0d_2243526thrust24THRUST_300001_SM_1000_NS12placeholders2_5E - _ZN41_INTERNAL_ed2cb7a4_4_k_cu_92da6d0d_2243524cuda3std6ranges3__45__cpo5beginE)
_ZN41_INTERNAL_ed2cb7a4_4_k_cu_92da6d0d_2243524cuda3std6ranges3__45__cpo5beginE:
	.zero		1
	.type		_ZN41_INTERNAL_ed2cb7a4_4_k_cu_92da6d0d_2243526thrust24THRUST_300001_SM_1000_NS12placeholders2_5E,@object
	.size		_ZN41_INTERNAL_ed2cb7a4_4_k_cu_92da6d0d_2243526thrust24THRUST_300001_SM_1000_NS12placeholders2_5E,(_ZN41_INTERNAL_ed2cb7a4_4_k_cu_92da6d0d_2243524cuda3std3__45__cpo6rbeginE - _ZN41_INTERNAL_ed2cb7a4_4_k_cu_92da6d0d_2243526thrust24THRUST_300001_SM_1000_NS12placeholders2_5E)
_ZN41_INTERNAL_ed2cb7a4_4_k_cu_92da6d0d_2243526thrust24THRUST_300001_SM_1000_NS12placeholders2_5E:
	.zero		1
	.type		_ZN41_INTERNAL_ed2cb7a4_4_k_cu_92da6d0d_2243524cuda3std3__45__cpo6rbeginE,@object
	.size		_ZN41_INTERNAL_ed2cb7a4_4_k_cu_92da6d0d_2243524cuda3std3__45__cpo6rbeginE,(_ZN41_INTERNAL_ed2cb7a4_4_k_cu_92da6d0d_2243524cuda3std6ranges3__45__cpo7advanceE - _ZN41_INTERNAL_ed2cb7a4_4_k_cu_92da6d0d_2243524cuda3std3__45__cpo6rbeginE)
_ZN41_INTERNAL_ed2cb7a4_4_k_cu_92da6d0d_2243524cuda3std3__45__cpo6rbeginE:
	.zero		1
	.type		_ZN41_INTERNAL_ed2cb7a4_4_k_cu_92da6d0d_2243524cuda3std6ranges3__45__cpo7advanceE,@object
	.size		_ZN41_INTERNAL_ed2cb7a4_4_k_cu_92da6d0d_2243524cuda3std6ranges3__45__cpo7advanceE,(_ZN41_INTERNAL_ed2cb7a4_4_k_cu_92da6d0d_2243524cuda3std3__47nulloptE - _ZN41_INTERNAL_ed2cb7a4_4_k_cu_92da6d0d_2243524cuda3std6ranges3__45__cpo7advanceE)
_ZN41_INTERNAL_ed2cb7a4_4_k_cu_92da6d0d_2243524cuda3std6ranges3__45__cpo7advanceE:
	.zero		1
	.type		_ZN41_INTERNAL_ed2cb7a4_4_k_cu_92da6d0d_2243524cuda3std3__47nulloptE,@object
	.size		_ZN41_INTERNAL_ed2cb7a4_4_k_cu_92da6d0d_2243524cuda3std3__47nulloptE,(_ZN41_INTERNAL_ed2cb7a4_4_k_cu_92da6d0d_2243524cuda3std6ranges3__45__cpo8distanceE - _ZN41_INTERNAL_ed2cb7a4_4_k_cu_92da6d0d_2243524cuda3std3__47nulloptE)
_ZN41_INTERNAL_ed2cb7a4_4_k_cu_92da6d0d_2243524cuda3std3__47nulloptE:
	.zero		1
	.type		_ZN41_INTERNAL_ed2cb7a4_4_k_cu_92da6d0d_2243524cuda3std6ranges3__45__cpo8distanceE,@object
	.size		_ZN41_INTERNAL_ed2cb7a4_4_k_cu_92da6d0d_2243524cuda3std6ranges3__45__cpo8distanceE,(_ZN41_INTERNAL_ed2cb7a4_4_k_cu_92da6d0d_2243526thrust24THRUST_300001_SM_1000_NS12placeholders3_10E - _ZN41_INTERNAL_ed2cb7a4_4_k_cu_92da6d0d_2243524cuda3std6ranges3__45__cpo8distanceE)
_ZN41_INTERNAL_ed2cb7a4_4_k_cu_92da6d0d_2243524cuda3std6ranges3__45__cpo8distanceE:
	.zero		1
	.type		_ZN41_INTERNAL_ed2cb7a4_4_k_cu_92da6d0d_2243526thrust24THRUST_300001_SM_1000_NS12placeholders3_10E,@object
	.size		_ZN41_INTERNAL_ed2cb7a4_4_k_cu_92da6d0d_2243526thrust24THRUST_300001_SM_1000_NS12placeholders3_10E,(_ZN41_INTERNAL_ed2cb7a4_4_k_cu_92da6d0d_2243524cuda3std3__419piecewise_constructE - _ZN41_INTERNAL_ed2cb7a4_4_k_cu_92da6d0d_2243526thrust24THRUST_300001_SM_1000_NS12placeholders3_10E)
_ZN41_INTERNAL_ed2cb7a4_4_k_cu_92da6d0d_2243526thrust24THRUST_300001_SM_1000_NS12placeholders3_10E:
	.zero		1
	.type		_ZN41_INTERNAL_ed2cb7a4_4_k_cu_92da6d0d_2243524cuda3std3__419piecewise_constructE,@object
	.size		_ZN41_INTERNAL_ed2cb7a4_4_k_cu_92da6d0d_2243524cuda3std3__419piecewise_constructE,(_ZN41_INTERNAL_ed2cb7a4_4_k_cu_92da6d0d_2243524cuda3std6ranges3__45__cpo5cdataE - _ZN41_INTERNAL_ed2cb7a4_4_k_cu_92da6d0d_2243524cuda3std3__419piecewise_constructE)
_ZN41_INTERNAL_ed2cb7a4_4_k_cu_92da6d0d_2243524cuda3std3__419piecewise_constructE:
	.zero		1
	.type		_ZN41_INTERNAL_ed2cb7a4_4_k_cu_92da6d0d_2243524cuda3std6ranges3__45__cpo5cdataE,@object
	.size		_ZN41_INTERNAL_ed2cb7a4_4_k_cu_92da6d0d_2243524cuda3std6ranges3__45__cpo5cdataE,(_ZN41_INTERNAL_ed2cb7a4_4_k_cu_92da6d0d_2243526thrust24THRUST_300001_SM_1000_NS12placeholders2_2E - _ZN41_INTERNAL_ed2cb7a4_4_k_cu_92da6d0d_2243524cuda3std6ranges3__45__cpo5cdataE)
_ZN41_INTERNAL_ed2cb7a4_4_k_cu_92da6d0d_2243524cuda3std6ranges3__45__cpo5cdataE:
	.zero		1
	.type		_ZN41_INTERNAL_ed2cb7a4_4_k_cu_92da6d0d_2243526thrust24THRUST_300001_SM_1000_NS12placeholders2_2E,@object
	.size		_ZN41_INTERNAL_ed2cb7a4_4_k_cu_92da6d0d_2243526thrust24THRUST_300001_SM_1000_NS12placeholders2_2E,(_ZN41_INTERNAL_ed2cb7a4_4_k_cu_92da6d0d_2243524cuda3std3__45__cpo3endE - _ZN41_INTERNAL_ed2cb7a4_4_k_cu_92da6d0d_2243526thrust24THRUST_300001_SM_1000_NS12placeholders2_2E)
_ZN41_INTERNAL_ed2cb7a4_4_k_cu_92da6d0d_2243526thrust24THRUST_300001_SM_1000_NS12placeholders2_2E:
	.zero		1
	.type		_ZN41_INTERNAL_ed2cb7a4_4_k_cu_92da6d0d_2243524cuda3std3__45__cpo3endE,@object
	.size		_ZN41_INTERNAL_ed2cb7a4_4_k_cu_92da6d0d_2243524cuda3std3__45__cpo3endE,(_ZN41_INTERNAL_ed2cb7a4_4_k_cu_92da6d0d_2243524cuda3std6ranges3__45__cpo3endE - _ZN41_INTERNAL_ed2cb7a4_4_k_cu_92da6d0d_2243524cuda3std3__45__cpo3endE)
_ZN41_INTERNAL_ed2cb7a4_4_k_cu_92da6d0d_2243524cuda3std3__45__cpo3endE:
	.zero		1
	.type		_ZN41_INTERNAL_ed2cb7a4_4_k_cu_92da6d0d_2243524cuda3std6ranges3__45__cpo3endE,@object
	.size		_ZN41_INTERNAL_ed2cb7a4_4_k_cu_92da6d0d_2243524cuda3std6ranges3__45__cpo3endE,(_ZN41_INTERNAL_ed2cb7a4_4_k_cu_92da6d0d_2243526thrust24THRUST_300001_SM_1000_NS12placeholders2_6E - _ZN41_INTERNAL_ed2cb7a4_4_k_cu_92da6d0d_2243524cuda3std6ranges3__45__cpo3endE)
_ZN41_INTERNAL_ed2cb7a4_4_k_cu_92da6d0d_2243524cuda3std6ranges3__45__cpo3endE:
	.zero		1
	.type		_ZN41_INTERNAL_ed2cb7a4_4_k_cu_92da6d0d_2243526thrust24THRUST_300001_SM_1000_NS12placeholders2_6E,@object
	.size		_ZN41_INTERNAL_ed2cb7a4_4_k_cu_92da6d0d_2243526thrust24THRUST_300001_SM_1000_NS12placeholders2_6E,(_ZN41_INTERNAL_ed2cb7a4_4_k_cu_92da6d0d_2243524cuda3std3__45__cpo4rendE - _ZN41_INTERNAL_ed2cb7a4_4_k_cu_92da6d0d_2243526thrust24THRUST_300001_SM_1000_NS12placeholders2_6E)
_ZN41_INTERNAL_ed2cb7a4_4_k_cu_92da6d0d_2243526thrust24THRUST_300001_SM_1000_NS12placeholders2_6E:
	.zero		1
	.type		_ZN41_INTERNAL_ed2cb7a4_4_k_cu_92da6d0d_2243524cuda3std3__45__cpo4rendE,@object
	.size		_ZN41_INTERNAL_ed2cb7a4_4_k_cu_92da6d0d_2243524cuda3std3__45__cpo4rendE,(_ZN41_INTERNAL_ed2cb7a4_4_k_cu_92da6d0d_2243524cuda3std6ranges3__45__cpo9iter_swapE - _ZN41_INTERNAL_ed2cb7a4_4_k_cu_92da6d0d_2243524cuda3std3__45__cpo4rendE)
_ZN41_INTERNAL_ed2cb7a4_4_k_cu_92da6d0d_2243524cuda3std3__45__cpo4rendE:
	.zero		1
	.type		_ZN41_INTERNAL_ed2cb7a4_4_k_cu_92da6d0d_2243524cuda3std6ranges3__45__cpo9iter_swapE,@object
	.size		_ZN41_INTERNAL_ed2cb7a4_4_k_cu_92da6d0d_2243524cuda3std6ranges3__45__cpo9iter_swapE,(_ZN41_INTERNAL_ed2cb7a4_4_k_cu_92da6d0d_2243524cuda3std3__48unexpectE - _ZN41_INTERNAL_ed2cb7a4_4_k_cu_92da6d0d_2243524cuda3std6ranges3__45__cpo9iter_swapE)
_ZN41_INTERNAL_ed2cb7a4_4_k_cu_92da6d0d_2243524cuda3std6ranges3__45__cpo9iter_swapE:
	.zero		1
	.type		_ZN41_INTERNAL_ed2cb7a4_4_k_cu_92da6d0d_2243524cuda3std3__48unexpectE,@object
	.size		_ZN41_INTERNAL_ed2cb7a4_4_k_cu_92da6d0d_2243524cuda3std3__48unexpectE,(_ZN41_INTERNAL_ed2cb7a4_4_k_cu_92da6d0d_2243526thrust24THRUST_300001_SM_1000_NS8cuda_cub3parE - _ZN41_INTERNAL_ed2cb7a4_4_k_cu_92da6d0d_2243524cuda3std3__48unexpectE)
_ZN41_INTERNAL_ed2cb7a4_4_k_cu_92da6d0d_2243524cuda3std3__48unexpectE:
	.zero		1
	.type		_ZN41_INTERNAL_ed2cb7a4_4_k_cu_92da6d0d_2243526thrust24THRUST_300001_SM_1000_NS8cuda_cub3parE,@object
	.size		_ZN41_INTERNAL_ed2cb7a4_4_k_cu_92da6d0d_2243526thrust24THRUST_300001_SM_1000_NS8cuda_cub3parE,(_ZN41_INTERNAL_ed2cb7a4_4_k_cu_92da6d0d_2243526thrust24THRUST_300001_SM_1000_NS12placeholders2_4E - _ZN41_INTERNAL_ed2cb7a4_4_k_cu_92da6d0d_2243526thrust24THRUST_300001_SM_1000_NS8cuda_cub3parE)
_ZN41_INTERNAL_ed2cb7a4_4_k_cu_92da6d0d_2243526thrust24THRUST_300001_SM_1000_NS8cuda_cub3parE:
	.zero		1
	.type		_ZN41_INTERNAL_ed2cb7a4_4_k_cu_92da6d0d_2243526thrust24THRUST_300001_SM_1000_NS12placeholders2_4E,@object
	.size		_ZN41_INTERNAL_ed2cb7a4_4_k_cu_92da6d0d_2243526thrust24THRUST_300001_SM_1000_NS12placeholders2_4E,(_ZN41_INTERNAL_ed2cb7a4_4_k_cu_92da6d0d_2243524cuda3std3__45__cpo4cendE - _ZN41_INTERNAL_ed2cb7a4_4_k_cu_92da6d0d_2243526thrust24THRUST_300001_SM_1000_NS12placeholders2_4E)
_ZN41_INTERNAL_ed2cb7a4_4_k_cu_92da6d0d_2243526thrust24THRUST_300001_SM_1000_NS12placeholders2_4E:
	.zero		1
	.type		_ZN41_INTERNAL_ed2cb7a4_4_k_cu_92da6d0d_2243524cuda3std3__45__cpo4cendE,@object
	.size		_ZN41_INTERNAL_ed2cb7a4_4_k_cu_92da6d0d_2243524cuda3std3__45__cpo4cendE,(_ZN41_INTERNAL_ed2cb7a4_4_k_cu_92da6d0d_2243524cuda3std6ranges3__45__cpo4cendE - _ZN41_INTERNAL_ed2cb7a4_4_k_cu_92da6d0d_2243524cuda3std3__45__cpo4cendE)
_ZN41_INTERNAL_ed2cb7a4_4_k_cu_92da6d0d_2243524cuda3std3__45__cpo4cendE:
	.zero		1
	.type		_ZN41_INTERNAL_ed2cb7a4_4_k_cu_92da6d0d_2243524cuda3std6ranges3__45__cpo4cendE,@object
	.size		_ZN41_INTERNAL_ed2cb7a4_4_k_cu_92da6d0d_2243524cuda3std6ranges3__45__cpo4cendE,(_ZN41_INTERNAL_ed2cb7a4_4_k_cu_92da6d0d_2243524cuda3std3__420unreachable_sentinelE - _ZN41_INTERNAL_ed2cb7a4_4_k_cu_92da6d0d_2243524cuda3std6ranges3__45__cpo4cendE)
_ZN41_INTERNAL_ed2cb7a4_4_k_cu_92da6d0d_2243524cuda3std6ranges3__45__cpo4cendE:
	.zero		1
	.type		_ZN41_INTERNAL_ed2cb7a4_4_k_cu_92da6d0d_2243524cuda3std3__420unreachable_sentinelE,@object
	.size		_ZN41_INTERNAL_ed2cb7a4_4_k_cu_92da6d0d_2243524cuda3std3__420unreachable_sentinelE,(_ZN41_INTERNAL_ed2cb7a4_4_k_cu_92da6d0d_2243524cuda3std6ranges3__45__cpo5ssizeE - _ZN41_INTERNAL_ed2cb7a4_4_k_cu_92da6d0d_2243524cuda3std3__420unreachable_sentinelE)
_ZN41_INTERNAL_ed2cb7a4_4_k_cu_92da6d0d_2243524cuda3std3__420unreachable_sentinelE:
	.zero		1
	.type		_ZN41_INTERNAL_ed2cb7a4_4_k_cu_92da6d0d_2243524cuda3std6ranges3__45__cpo5ssizeE,@object
	.size		_ZN41_INTERNAL_ed2cb7a4_4_k_cu_92da6d0d_2243524cuda3std6ranges3__45__cpo5ssizeE,(_ZN41_INTERNAL_ed2cb7a4_4_k_cu_92da6d0d_2243526thrust24THRUST_300001_SM_1000_NS12placeholders2_8E - _ZN41_INTERNAL_ed2cb7a4_4_k_cu_92da6d0d_2243524cuda3std6ranges3__45__cpo5ssizeE)
_ZN41_INTERNAL_ed2cb7a4_4_k_cu_92da6d0d_2243524cuda3std6ranges3__45__cpo5ssizeE:
	.zero		1
	.type		_ZN41_INTERNAL_ed2cb7a4_4_k_cu_92da6d0d_2243526thrust24THRUST_300001_SM_1000_NS12placeholders2_8E,@object
	.size		_ZN41_INTERNAL_ed2cb7a4_4_k_cu_92da6d0d_2243526thrust24THRUST_300001_SM_1000_NS12placeholders2_8E,(_ZN41_INTERNAL_ed2cb7a4_4_k_cu_92da6d0d_2243524cuda3std3__45__cpo5crendE - _ZN41_INTERNAL_ed2cb7a4_4_k_cu_92da6d0d_2243526thrust24THRUST_300001_SM_1000_NS12placeholders2_8E)
_ZN41_INTERNAL_ed2cb7a4_4_k_cu_92da6d0d_2243526thrust24THRUST_300001_SM_1000_NS12placeholders2_8E:
	.zero		1
	.type		_ZN41_INTERNAL_ed2cb7a4_4_k_cu_92da6d0d_2243524cuda3std3__45__cpo5crendE,@object
	.size		_ZN41_INTERNAL_ed2cb7a4_4_k_cu_92da6d0d_2243524cuda3std3__45__cpo5crendE,(_ZN41_INTERNAL_ed2cb7a4_4_k_cu_92da6d0d_2243524cuda3std6ranges3__45__cpo4prevE - _ZN41_INTERNAL_ed2cb7a4_4_k_cu_92da6d0d_2243524cuda3std3__45__cpo5crendE)
_ZN41_INTERNAL_ed2cb7a4_4_k_cu_92da6d0d_2243524cuda3std3__45__cpo5crendE:
	.zero		1
	.type		_ZN41_INTERNAL_ed2cb7a4_4_k_cu_92da6d0d_2243524cuda3std6ranges3__45__cpo4prevE,@object
	.size		_ZN41_INTERNAL_ed2cb7a4_4_k_cu_92da6d0d_2243524cuda3std6ranges3__45__cpo4prevE,(_ZN41_INTERNAL_ed2cb7a4_4_k_cu_92da6d0d_2243524cuda3std6ranges3__45__cpo9iter_moveE - _ZN41_INTERNAL_ed2cb7a4_4_k_cu_92da6d0d_2243524cuda3std6ranges3__45__cpo4prevE)
_ZN41_INTERNAL_ed2cb7a4_4_k_cu_92da6d0d_2243524cuda3std6ranges3__45__cpo4prevE:
	.zero		1
	.type		_ZN41_INTERNAL_ed2cb7a4_4_k_cu_92da6d0d_2243524cuda3std6ranges3__45__cpo9iter_moveE,@object
	.size		_ZN41_INTERNAL_ed2cb7a4_4_k_cu_92da6d0d_2243524cuda3std6ranges3__45__cpo9iter_moveE,(_ZN41_INTERNAL_ed2cb7a4_4_k_cu_92da6d0d_2243526thrust24THRUST_300001_SM_1000_NS6system6detail10sequential3seqE - _ZN41_INTERNAL_ed2cb7a4_4_k_cu_92da6d0d_2243524cuda3std6ranges3__45__cpo9iter_moveE)
_ZN41_INTERNAL_ed2cb7a4_4_k_cu_92da6d0d_2243524cuda3std6ranges3__45__cpo9iter_moveE:
	.zero		1
	.type		_ZN41_INTERNAL_ed2cb7a4_4_k_cu_92da6d0d_2243526thrust24THRUST_300001_SM_1000_NS6system6detail10sequential3seqE,@object
	.size		_ZN41_INTERNAL_ed2cb7a4_4_k_cu_92da6d0d_2243526thrust24THRUST_300001_SM_1000_NS6system6detail10sequential3seqE,(.L_31 - _ZN41_INTERNAL_ed2cb7a4_4_k_cu_92da6d0d_2243526thrust24THRUST_300001_SM_1000_NS6system6detail10sequential3seqE)
_ZN41_INTERNAL_ed2cb7a4_4_k_cu_92da6d0d_2243526thrust24THRUST_300001_SM_1000_NS6system6detail10sequential3seqE:
	.zero		1
.L_31:


//--------------------- .nv.constant0._ZN3cub18CUB_300001_SM_10006detail11EmptyKernelIvEEvv --------------------------
	.section	.nv.constant0._ZN3cub18CUB_300001_SM_10006detail11EmptyKernelIvEEvv,"a",@progbits
	.sectionflags	@""
	.align	4
.nv.constant0._ZN3cub18CUB_300001_SM_10006detail11EmptyKernelIvEEvv:
	.zero		896


//--------------------- SYMBOLS --------------------------

	.type		.nv.reservedSmem.offset0,@object
	.size		.nv.reservedSmem.offset0,0x4
